	.headerflags	@"EF_CUDA_TEXMODE_UNIFIED EF_CUDA_64BIT_ADDRESS EF_CUDA_ACCELERATORS EF_CUDA_SM90 EF_CUDA_VIRTUAL_SM(EF_CUDA_SM90)"
	.elftype	@"ET_EXEC"


//--------------------- .nv.info                  --------------------------
	.section	.nv.info,"",@"SHT_CUDA_INFO"
	.align	4


	//----- nvinfo : EIATTR_REGCOUNT
	.align		4
        /*0000*/ 	.byte	0x04, 0x2f
        /*0002*/ 	.short	(.L_3 - .L_2)
	.align		4
.L_2:
        /*0004*/ 	.word	index@(triton_poi_fused__native_batch_norm_legit_no_training_4)
        /*0008*/ 	.word	0x00000020


	//----- nvinfo : EIATTR_MIN_STACK_SIZE
	.align		4
.L_3:
        /*000c*/ 	.byte	0x04, 0x12
        /*000e*/ 	.short	(.L_5 - .L_4)
	.align		4
.L_4:
        /*0010*/ 	.word	index@(triton_poi_fused__native_batch_norm_legit_no_training_4)
        /*0014*/ 	.word	0x00000000


	//----- nvinfo : EIATTR_FRAME_SIZE
	.align		4
.L_5:
        /*0018*/ 	.byte	0x04, 0x11
        /*001a*/ 	.short	(.L_7 - .L_6)
	.align		4
.L_6:
        /*001c*/ 	.word	index@(triton_poi_fused__native_batch_norm_legit_no_training_4)
        /*0020*/ 	.word	0x00000000


	//----- nvinfo : EIATTR_MIN_STACK_SIZE
	.align		4
.L_7:
        /*0024*/ 	.byte	0x04, 0x12
        /*0026*/ 	.short	(.L_9 - .L_8)
	.align		4
.L_8:
        /*0028*/ 	.word	index@(triton_poi_fused__native_batch_norm_legit_no_training_4)
        /*002c*/ 	.word	0x00000000
.L_9:


//--------------------- .nv.info.triton_poi_fused__native_batch_norm_legit_no_training_4 --------------------------
	.section	.nv.info.triton_poi_fused__native_batch_norm_legit_no_training_4,"",@"SHT_CUDA_INFO"
	.sectionflags	@""
	.align	4


	//----- nvinfo : EIATTR_CUDA_API_VERSION
	.align		4
        /*0000*/ 	.byte	0x04, 0x37
        /*0002*/ 	.short	(.L_11 - .L_10)
.L_10:
        /*0004*/ 	.word	0x0000007c


	//----- nvinfo : EIATTR_KPARAM_INFO
	.align		4
.L_11:
        /*0008*/ 	.byte	0x04, 0x17
        /*000a*/ 	.short	(.L_13 - .L_12)
.L_12:
        /*000c*/ 	.word	0x00000000
        /*0010*/ 	.short	0x0006
        /*0012*/ 	.short	0x0030
        /*0014*/ 	.byte	0x00, 0xf0, 0x11, 0x00


	//----- nvinfo : EIATTR_KPARAM_INFO
	.align		4
.L_13:
        /*0018*/ 	.byte	0x04, 0x17
        /*001a*/ 	.short	(.L_15 - .L_14)
.L_14:
        /*001c*/ 	.word	0x00000000
        /*0020*/ 	.short	0x0005
        /*0022*/ 	.short	0x0028
        /*0024*/ 	.byte	0x00, 0xf4, 0x21, 0x00


	//----- nvinfo : EIATTR_KPARAM_INFO
	.align		4
.L_15:
        /*0028*/ 	.byte	0x04, 0x17
        /*002a*/ 	.short	(.L_17 - .L_16)
.L_16:
        /*002c*/ 	.word	0x00000000
        /*0030*/ 	.short	0x0004
        /*0032*/ 	.short	0x0020
        /*0034*/ 	.byte	0x00, 0xf4, 0x21, 0x00


	//----- nvinfo : EIATTR_KPARAM_INFO
	.align		4
.L_17:
        /*0038*/ 	.byte	0x04, 0x17
        /*003a*/ 	.short	(.L_19 - .L_18)
.L_18:
        /*003c*/ 	.word	0x00000000
        /*0040*/ 	.short	0x0003
        /*0042*/ 	.short	0x0018
        /*0044*/ 	.byte	0x00, 0xf4, 0x21, 0x00


	//----- nvinfo : EIATTR_KPARAM_INFO
	.align		4
.L_19:
        /*0048*/ 	.byte	0x04, 0x17
        /*004a*/ 	.short	(.L_21 - .L_20)
.L_20:
        /*004c*/ 	.word	0x00000000
        /*0050*/ 	.short	0x0002
        /*0052*/ 	.short	0x0010
        /*0054*/ 	.byte	0x00, 0xf4, 0x21, 0x00


	//----- nvinfo : EIATTR_KPARAM_INFO
	.align		4
.L_21:
        /*0058*/ 	.byte	0x04, 0x17
        /*005a*/ 	.short	(.L_23 - .L_22)
.L_22:
        /*005c*/ 	.word	0x00000000
        /*0060*/ 	.short	0x0001
        /*0062*/ 	.short	0x0008
        /*0064*/ 	.byte	0x00, 0xf4, 0x21, 0x00


	//----- nvinfo : EIATTR_KPARAM_INFO
	.align		4
.L_23:
        /*0068*/ 	.byte	0x04, 0x17
        /*006a*/ 	.short	(.L_25 - .L_24)
.L_24:
        /*006c*/ 	.word	0x00000000
        /*0070*/ 	.short	0x0000
        /*0072*/ 	.short	0x0000
        /*0074*/ 	.byte	0x00, 0xf4, 0x21, 0x00


	//----- nvinfo : EIATTR_SPARSE_MMA_MASK
	.align		4
.L_25:
        /*0078*/ 	.byte	0x03, 0x50
        /*007a*/ 	.short	0x0000


	//----- nvinfo : EIATTR_MAXREG_COUNT
	.align		4
        /*007c*/ 	.byte	0x03, 0x1b
        /*007e*/ 	.short	0x00ff


	//----- nvinfo : EIATTR_EXIT_INSTR_OFFSETS
	.align		4
        /*0080*/ 	.byte	0x04, 0x1c
        /*0082*/ 	.short	(.L_27 - .L_26)


	//   ....[0]....
.L_26:
        /*0084*/ 	.word	0x00000610


	//----- nvinfo : EIATTR_REQNTID
	.align		4
.L_27:
        /*0088*/ 	.byte	0x04, 0x10
        /*008a*/ 	.short	(.L_29 - .L_28)
.L_28:
        /*008c*/ 	.word	0x00000080
        /*0090*/ 	.word	0x00000001
        /*0094*/ 	.word	0x00000001


	//----- nvinfo : EIATTR_CBANK_PARAM_SIZE
	.align		4
.L_29:
        /*0098*/ 	.byte	0x03, 0x19
        /*009a*/ 	.short	0x0034


	//----- nvinfo : EIATTR_PARAM_CBANK
	.align		4
        /*009c*/ 	.byte	0x04, 0x0a
        /*009e*/ 	.short	(.L_31 - .L_30)
	.align		4
.L_30:
        /*00a0*/ 	.word	index@(.nv.constant0.triton_poi_fused__native_batch_norm_legit_no_training_4)
        /*00a4*/ 	.short	0x0210
        /*00a6*/ 	.short	0x0034


	//----- nvinfo : EIATTR_SW_WAR
	.align		4
.L_31:
        /*00a8*/ 	.byte	0x04, 0x36
        /*00aa*/ 	.short	(.L_33 - .L_32)
.L_32:
        /*00ac*/ 	.word	0x00000008
.L_33:


//--------------------- .nv.callgraph             --------------------------
	.section	.nv.callgraph,"",@"SHT_CUDA_CALLGRAPH"
	.align	4
	.sectionentsize	8
	.align		4
        /*0000*/ 	.word	0x00000000
	.align		4
        /*0004*/ 	.word	0xffffffff
	.align		4
        /*0008*/ 	.word	0x00000000
	.align		4
        /*000c*/ 	.word	0xfffffffe
	.align		4
        /*0010*/ 	.word	0x00000000
	.align		4
        /*0014*/ 	.word	0xfffffffd
	.align		4
        /*0018*/ 	.word	0x00000000
	.align		4
        /*001c*/ 	.word	0xfffffffc


//--------------------- .nv.constant4             --------------------------
	.section	.nv.constant4,"a",@progbits
	.align	8
	.align		8
.nv.constant4:
        /*0000*/ 	.dword	_$_str
	.align		8
        /*0008*/ 	.dword	_$_str_$_2


//--------------------- .text.triton_poi_fused__native_batch_norm_legit_no_training_4 --------------------------
	.section	.text.triton_poi_fused__native_batch_norm_legit_no_training_4,"ax",@progbits
	.align	128
        .global         triton_poi_fused__native_batch_norm_legit_no_training_4
        .type           triton_poi_fused__native_batch_norm_legit_no_training_4,@function
        .size           triton_poi_fused__native_batch_norm_legit_no_training_4,(.L_x_1 - triton_poi_fused__native_batch_norm_legit_no_training_4)
        .other          triton_poi_fused__native_batch_norm_legit_no_training_4,@"STO_CUDA_ENTRY STV_DEFAULT"
triton_poi_fused__native_batch_norm_legit_no_training_4:
.text.triton_poi_fused__native_batch_norm_legit_no_training_4:
[----:B------:R-:W-:Y:S01]  /*0000*/  LDC R1, c[0x0][0x28] ;  /* 0x00000a00ff017b82 */ /* 0x000fe20000000800 */
[----:B------:R-:W1:Y:S07]  /*0010*/  S2R R0, SR_TID.X ;  /* 0x0000000000007919 */ /* 0x000e6e0000002100 */
[----:B------:R-:W2:Y:S01]  /*0020*/  LDC.64 R8, c[0x0][0x220] ;  /* 0x00008800ff087b82 */ /* 0x000ea20000000a00 */
[----:B------:R-:W-:Y:S01]  /*0030*/  ULDC.64 UR4, c[0x0][0x208] ;  /* 0x0000820000047ab9 */ /* 0x000fe20000000a00 */
[----:B------:R-:W3:Y:S06]  /*0040*/  S2R R5, SR_CTAID.X ;  /* 0x0000000000057919 */ /* 0x000eec0000002500 */
[----:B------:R-:W4:Y:S08]  /*0050*/  LDC.64 R16, c[0x0][0x218] ;  /* 0x00008600ff107b82 */ /* 0x000f300000000a00 */
[----:B------:R-:W5:Y:S08]  /*0060*/  LDC.64 R22, c[0x0][0x210] ;  /* 0x00008400ff167b82 */ /* 0x000f700000000a00 */
[----:B------:R-:W5:Y:S01]  /*0070*/  LDC.64 R20, c[0x0][0x228] ;  /* 0x00008a00ff147b82 */ /* 0x000f620000000a00 */
[----:B-1----:R-:W-:-:S07]  /*0080*/  SHF.L.U32 R0, R0, 0x2, RZ ;  /* 0x0000000200007819 */ /* 0x002fce00000006ff */
[----:B------:R-:W1:Y:S01]  /*0090*/  LDC.64 R24, c[0x0][0x230] ;  /* 0x00008c00ff187b82 */ /* 0x000e620000000a00 */
[----:B---3--:R-:W-:Y:S02]  /*00a0*/  SHF.R.S32.HI R3, RZ, 0x15, R5 ;  /* 0x00000015ff037819 */ /* 0x008fe40000011405 */
[----:B------:R-:W-:Y:S02]  /*00b0*/  LOP3.LUT R0, R0, 0x1fc, RZ, 0xc0, !PT ;  /* 0x000001fc00007812 */ /* 0x000fe400078ec0ff */
[----:B------:R-:W-:Y:S02]  /*00c0*/  SGXT R3, R3, 0x1 ;  /* 0x000000010303781a */ /* 0x000fe40000000200 */
[----:B------:R-:W-:-:S04]  /*00d0*/  LEA R0, R5, R0, 0xa ;  /* 0x0000000005007211 */ /* 0x000fc800078e50ff */
[----:B------:R-:W-:-:S04]  /*00e0*/  LEA.HI R3, R3, R0, RZ, 0x9 ;  /* 0x0000000003037211 */ /* 0x000fc800078f48ff */
[----:B------:R-:W-:-:S04]  /*00f0*/  LOP3.LUT R3, R3, 0xfffffe00, RZ, 0xc0, !PT ;  /* 0xfffffe0003037812 */ /* 0x000fc800078ec0ff */
[----:B------:R-:W-:-:S05]  /*0100*/  IADD3 R3, R0, -R3, RZ ;  /* 0x8000000300037210 */ /* 0x000fca0007ffe0ff */
[----:B--2---:R-:W-:-:S05]  /*0110*/  IMAD.WIDE R8, R3, 0x4, R8 ;  /* 0x0000000403087825 */ /* 0x004fca00078e0208 */
[----:B------:R-:W2:Y:S01]  /*0120*/  LDG.E.EL.128 R4, desc[UR4][R8.64] ;  /* 0x0000000408047981 */ /* 0x000ea2000c2e1d00 */
[----:B------:R-:W-:Y:S01]  /*0130*/  HFMA2.MMA R2, -RZ, RZ, 1.625, 0 ;  /* 0x3e800000ff027435 */ /* 0x000fe200000001ff */
[----:B----4-:R-:W-:-:S04]  /*0140*/  IMAD.WIDE R16, R3, 0x4, R16 ;  /* 0x0000000403107825 */ /* 0x010fc800078e0210 */
[----:B-----5:R-:W-:Y:S02]  /*0150*/  IMAD.WIDE R22, R0, 0x4, R22 ;  /* 0x0000000400167825 */ /* 0x020fe400078e0216 */
[----:B------:R-:W3:Y:S04]  /*0160*/  LDG.E.EL.128 R16, desc[UR4][R16.64] ;  /* 0x0000000410107981 */ /* 0x000ee8000c2e1d00 */
[----:B------:R-:W3:Y:S04]  /*0170*/  LDG.E.128 R8, desc[UR4][R22.64+0x800] ;  /* 0x0008000416087981 */ /* 0x000ee8000c1e1d00 */
[----:B------:R4:W5:Y:S01]  /*0180*/  LDG.E.128 R12, desc[UR4][R22.64] ;  /* 0x00000004160c7981 */ /* 0x000962000c1e1d00 */
[----:B0-----:R-:W-:-:S04]  /*0190*/  IMAD.WIDE R20, R3, 0x4, R20 ;  /* 0x0000000403147825 */ /* 0x001fc800078e0214 */
[----:B-1----:R-:W-:-:S06]  /*01a0*/  IMAD.WIDE R24, R3, 0x4, R24 ;  /* 0x0000000403187825 */ /* 0x002fcc00078e0218 */
[----:B------:R-:W3:Y:S01]  /*01b0*/  LDG.E.EL.128 R24, desc[UR4][R24.64] ;  /* 0x0000000418187981 */ /* 0x000ee2000c2e1d00 */
[----:B--2---:R-:W-:Y:S01]  /*01c0*/  FADD R5, R5, 9.9999997473787516356e-06 ;  /* 0x3727c5ac05057421 */ /* 0x004fe20000000000 */
[----:B------:R-:W-:Y:S01]  /*01d0*/  FADD R6, R6, 9.9999997473787516356e-06 ;  /* 0x3727c5ac06067421 */ /* 0x000fe20000000000 */
[----:B------:R-:W-:-:S04]  /*01e0*/  FADD R4, R4, 9.9999997473787516356e-06 ;  /* 0x3727c5ac04047421 */ /* 0x000fc80000000000 */
[----:B------:R-:W0:Y:S08]  /*01f0*/  MUFU.SQRT R5, R5 ;  /* 0x0000000500057308 */ /* 0x000e300000002000 */
[----:B------:R-:W1:Y:S01]  /*0200*/  MUFU.SQRT R6, R6 ;  /* 0x0000000600067308 */ /* 0x000e620000002000 */
[----:B0-----:R-:W-:-:S07]  /*0210*/  FSETP.GT.AND P1, PT, R5, 8.50705917302346158658e+37, PT ;  /* 0x7e8000000500780b */ /* 0x001fce0003f24000 */
[----:B------:R-:W0:Y:S01]  /*0220*/  MUFU.SQRT R4, R4 ;  /* 0x0000000400047308 */ /* 0x000e220000002000 */
[C---:B------:R-:W-:Y:S02]  /*0230*/  FSETP.GEU.AND P4, PT, R5.reuse, 1.175494350822287508e-38, PT ;  /* 0x008000000500780b */ /* 0x040fe40003f8e000 */
[C---:B-1----:R-:W-:Y:S02]  /*0240*/  FSETP.GT.AND P2, PT, R6.reuse, 8.50705917302346158658e+37, PT ;  /* 0x7e8000000600780b */ /* 0x042fe40003f44000 */
[----:B------:R-:W-:Y:S01]  /*0250*/  FSETP.GEU.AND P5, PT, R6, 1.175494350822287508e-38, PT ;  /* 0x008000000600780b */ /* 0x000fe20003fae000 */
[----:B------:R-:W-:Y:S01]  /*0260*/  @P1 FMUL R5, R5, 0.25 ;  /* 0x3e80000005051820 */ /* 0x000fe20000400000 */
[----:B----4-:R-:W-:Y:S02]  /*0270*/  FSEL R22, R2, 1, P1 ;  /* 0x3f80000002167808 */ /* 0x010fe40000800000 */
[----:B0-----:R-:W-:-:S05]  /*0280*/  FSETP.GT.AND P0, PT, R4, 8.50705917302346158658e+37, PT ;  /* 0x7e8000000400780b */ /* 0x001fca0003f04000 */
[----:B------:R-:W-:Y:S01]  /*0290*/  @!P4 FMUL R5, R5, 16777216 ;  /* 0x4b8000000505c820 */ /* 0x000fe20000400000 */
[----:B------:R-:W-:Y:S01]  /*02a0*/  FSETP.GEU.AND P3, PT, R4, 1.175494350822287508e-38, PT ;  /* 0x008000000400780b */ /* 0x000fe20003f6e000 */
[----:B------:R-:W-:-:S04]  /*02b0*/  @P2 FMUL R6, R6, 0.25 ;  /* 0x3e80000006062820 */ /* 0x000fc80000400000 */
[----:B------:R-:W-:Y:S01]  /*02c0*/  @!P5 FMUL R6, R6, 16777216 ;  /* 0x4b8000000606d820 */ /* 0x000fe20000400000 */
[----:B------:R-:W0:Y:S01]  /*02d0*/  MUFU.RCP R5, R5 ;  /* 0x0000000500057308 */ /* 0x000e220000001000 */
[----:B------:R-:W-:Y:S01]  /*02e0*/  FSEL R23, R2, 1, P2 ;  /* 0x3f80000002177808 */ /* 0x000fe20001000000 */
[----:B------:R-:W-:Y:S01]  /*02f0*/  @!P4 FMUL R22, R22, 16777216 ;  /* 0x4b8000001616c820 */ /* 0x000fe20000400000 */
[----:B------:R-:W-:-:S05]  /*0300*/  @P0 FMUL R4, R4, 0.25 ;  /* 0x3e80000004040820 */ /* 0x000fca0000400000 */
[----:B------:R-:W1:Y:S01]  /*0310*/  MUFU.RCP R6, R6 ;  /* 0x0000000600067308 */ /* 0x000e620000001000 */
[----:B------:R-:W-:Y:S01]  /*0320*/  @!P5 FMUL R23, R23, 16777216 ;  /* 0x4b8000001717d820 */ /* 0x000fe20000400000 */
[----:B------:R-:W-:Y:S01]  /*0330*/  @!P3 FMUL R4, R4, 16777216 ;  /* 0x4b8000000404b820 */ /* 0x000fe20000400000 */
[----:B0-----:R-:W-:-:S05]  /*0340*/  FMUL R5, R5, R22 ;  /* 0x0000001605057220 */ /* 0x001fca0000400000 */
[----:B------:R-:W0:Y:S01]  /*0350*/  MUFU.RCP R4, R4 ;  /* 0x0000000400047308 */ /* 0x000e220000001000 */
[----:B-1----:R-:W-:Y:S02]  /*0360*/  FMUL R6, R6, R23 ;  /* 0x0000001706067220 */ /* 0x002fe40000400000 */
[----:B------:R-:W2:Y:S01]  /*0370*/  LDG.E.EL.128 R20, desc[UR4][R20.64] ;  /* 0x0000000414147981 */ /* 0x000ea2000c2e1d00 */
[----:B------:R-:W-:-:S05]  /*0380*/  FSEL R3, R2, 1, P0 ;  /* 0x3f80000002037808 */ /* 0x000fca0000000000 */
[----:B------:R-:W-:-:S04]  /*0390*/  @!P3 FMUL R3, R3, 16777216 ;  /* 0x4b8000000303b820 */ /* 0x000fc80000400000 */
[----:B0-----:R-:W-:Y:S01]  /*03a0*/  FMUL R4, R4, R3 ;  /* 0x0000000304047220 */ /* 0x001fe20000400000 */
[----:B------:R-:W-:-:S04]  /*03b0*/  FADD R3, R7, 9.9999997473787516356e-06 ;  /* 0x3727c5ac07037421 */ /* 0x000fc80000000000 */
[----:B------:R-:W0:Y:S02]  /*03c0*/  MUFU.SQRT R29, R3 ;  /* 0x00000003001d7308 */ /* 0x000e240000002000 */
[C---:B0-----:R-:W-:Y:S02]  /*03d0*/  FSETP.GT.AND P0, PT, R29.reuse, 8.50705917302346158658e+37, PT ;  /* 0x7e8000001d00780b */ /* 0x041fe40003f04000 */
[----:B------:R-:W-:-:S11]  /*03e0*/  FSETP.GEU.AND P1, PT, R29, 1.175494350822287508e-38, PT ;  /* 0x008000001d00780b */ /* 0x000fd60003f2e000 */
[----:B------:R-:W-:-:S04]  /*03f0*/  @P0 FMUL R29, R29, 0.25 ;  /* 0x3e8000001d1d0820 */ /* 0x000fc80000400000 */
[----:B------:R-:W-:-:S04]  /*0400*/  @!P1 FMUL R29, R29, 16777216 ;  /* 0x4b8000001d1d9820 */ /* 0x000fc80000400000 */
[----:B------:R-:W0:Y:S01]  /*0410*/  MUFU.RCP R7, R29 ;  /* 0x0000001d00077308 */ /* 0x000e220000001000 */
[----:B------:R-:W-:-:S05]  /*0420*/  FSEL R2, R2, 1, P0 ;  /* 0x3f80000002027808 */ /* 0x000fca0000000000 */
[----:B------:R-:W-:-:S04]  /*0430*/  @!P1 FMUL R2, R2, 16777216 ;  /* 0x4b80000002029820 */ /* 0x000fc80000400000 */
[----:B0-----:R-:W-:Y:S02]  /*0440*/  FMUL R7, R7, R2 ;  /* 0x0000000207077220 */ /* 0x001fe40000400000 */
[----:B------:R-:W0:Y:S01]  /*0450*/  LDC.64 R2, c[0x0][0x238] ;  /* 0x00008e00ff027b82 */ /* 0x000e220000000a00 */
[--C-:B---3--:R-:W-:Y:S01]  /*0460*/  FADD R28, R11, -R19.reuse ;  /* 0x800000130b1c7221 */ /* 0x108fe20000000000 */
[----:B------:R-:W-:Y:S01]  /*0470*/  FADD R11, R10, -R18 ;  /* 0x800000120a0b7221 */ /* 0x000fe20000000000 */
[--C-:B------:R-:W-:Y:S01]  /*0480*/  FADD R10, R8, -R16.reuse ;  /* 0x80000010080a7221 */ /* 0x100fe20000000000 */
[----:B-----5:R-:W-:Y:S01]  /*0490*/  FADD R15, R15, -R19 ;  /* 0x800000130f0f7221 */ /* 0x020fe20000000000 */
[----:B------:R-:W-:Y:S01]  /*04a0*/  FADD R16, R12, -R16 ;  /* 0x800000100c107221 */ /* 0x000fe20000000000 */
[----:B------:R-:W-:Y:S01]  /*04b0*/  FADD R19, R14, -R18 ;  /* 0x800000120e137221 */ /* 0x000fe20000000000 */
[--C-:B------:R-:W-:Y:S01]  /*04c0*/  FADD R12, R13, -R17.reuse ;  /* 0x800000110d0c7221 */ /* 0x100fe20000000000 */
[----:B------:R-:W-:Y:S01]  /*04d0*/  FADD R8, R9, -R17 ;  /* 0x8000001109087221 */ /* 0x000fe20000000000 */
[-C--:B------:R-:W-:Y:S01]  /*04e0*/  FMUL R9, R10, R4.reuse ;  /* 0x000000040a097220 */ /* 0x080fe20000400000 */
[----:B------:R-:W-:Y:S01]  /*04f0*/  FMUL R13, R16, R4 ;  /* 0x00000004100d7220 */ /* 0x000fe20000400000 */
[----:B------:R-:W-:Y:S01]  /*0500*/  FMUL R12, R12, R5 ;  /* 0x000000050c0c7220 */ /* 0x000fe20000400000 */
[-C--:B------:R-:W-:Y:S01]  /*0510*/  FMUL R19, R19, R6.reuse ;  /* 0x0000000613137220 */ /* 0x080fe20000400000 */
[----:B------:R-:W-:Y:S01]  /*0520*/  FMUL R10, R15, R7 ;  /* 0x000000070f0a7220 */ /* 0x000fe20000400000 */
[----:B------:R-:W-:Y:S01]  /*0530*/  FMUL R8, R8, R5 ;  /* 0x0000000508087220 */ /* 0x000fe20000400000 */
[----:B------:R-:W-:Y:S01]  /*0540*/  FMUL R11, R11, R6 ;  /* 0x000000060b0b7220 */ /* 0x000fe20000400000 */
[----:B------:R-:W-:Y:S01]  /*0550*/  FMUL R28, R28, R7 ;  /* 0x000000071c1c7220 */ /* 0x000fe20000400000 */
[----:B0-----:R-:W-:-:S04]  /*0560*/  IMAD.WIDE R2, R0, 0x4, R2 ;  /* 0x0000000400027825 */ /* 0x001fc800078e0202 */
[----:B--2---:R-:W-:Y:S01]  /*0570*/  FFMA R4, R20, R13, R24 ;  /* 0x0000000d14047223 */ /* 0x004fe20000000018 */
[----:B------:R-:W-:Y:S01]  /*0580*/  FFMA R5, R21, R12, R25 ;  /* 0x0000000c15057223 */ /* 0x000fe20000000019 */
[----:B------:R-:W-:Y:S01]  /*0590*/  FFMA R6, R22, R19, R26 ;  /* 0x0000001316067223 */ /* 0x000fe2000000001a */
[----:B------:R-:W-:Y:S01]  /*05a0*/  FFMA R7, R23, R10, R27 ;  /* 0x0000000a17077223 */ /* 0x000fe2000000001b */
[----:B------:R-:W-:Y:S01]  /*05b0*/  FFMA R20, R20, R9, R24 ;  /* 0x0000000914147223 */ /* 0x000fe20000000018 */
[----:B------:R-:W-:Y:S01]  /*05c0*/  FFMA R21, R21, R8, R25 ;  /* 0x0000000815157223 */ /* 0x000fe20000000019 */
[----:B------:R-:W-:Y:S01]  /*05d0*/  FFMA R22, R22, R11, R26 ;  /* 0x0000000b16167223 */ /* 0x000fe2000000001a */
[----:B------:R-:W-:Y:S01]  /*05e0*/  FFMA R23, R23, R28, R27 ;  /* 0x0000001c17177223 */ /* 0x000fe2000000001b */
[----:B------:R-:W-:Y:S04]  /*05f0*/  STG.E.128 desc[UR4][R2.64], R4 ;  /* 0x0000000402007986 */ /* 0x000fe8000c101d04 */
[----:B------:R-:W-:Y:S01]  /*0600*/  STG.E.128 desc[UR4][R2.64+0x800], R20 ;  /* 0x0008001402007986 */ /* 0x000fe2000c101d04 */
[----:B------:R-:W-:Y:S05]  /*0610*/  EXIT ;  /* 0x000000000000794d */ /* 0x000fea0003800000 */
.L_x_0:
[----:B------:R-:W-:-:S00]  /*0620*/  BRA `(.L_x_0) ;  /* 0xfffffffc00fc7947 */ /* 0x000fc0000383ffff */
[----:B------:R-:W-:-:S00]  /*0630*/  NOP ;  /* 0x0000000000007918 */ /* 0x000fc00000000000 */
        /* <DEDUP_REMOVED lines=12> */
.L_x_1:


//--------------------- .nv.global.init           --------------------------
	.section	.nv.global.init,"aw",@progbits
.nv.global.init:
	.type		_$_str,@object
	.size		_$_str,(_$_str_$_2 - _$_str)
_$_str:
        /*0000*/ 	.byte	0x5f, 0x5f, 0x43, 0x55, 0x44, 0x41, 0x5f, 0x46, 0x54, 0x5a, 0x00
	.type		_$_str_$_2,@object
	.size		_$_str_$_2,(.L_1 - _$_str_$_2)
_$_str_$_2:
        /*000b*/ 	.byte	0x5f, 0x5f, 0x43, 0x55, 0x44, 0x41, 0x5f, 0x50, 0x52, 0x45, 0x43, 0x5f, 0x53, 0x51, 0x52, 0x54
        /*001b*/ 	.byte	0x00
.L_1:


//--------------------- .nv.constant0.triton_poi_fused__native_batch_norm_legit_no_training_4 --------------------------
	.section	.nv.constant0.triton_poi_fused__native_batch_norm_legit_no_training_4,"a",@progbits
	.sectionflags	@""
	.align	4
.nv.constant0.triton_poi_fused__native_batch_norm_legit_no_training_4:
	.zero		580
